	.headerflags	@"EF_CUDA_TEXMODE_UNIFIED EF_CUDA_64BIT_ADDRESS EF_CUDA_ACCELERATORS EF_CUDA_SM90 EF_CUDA_VIRTUAL_SM(EF_CUDA_SM90)"
	.elftype	@"ET_EXEC"


//--------------------- .nv.info                  --------------------------
	.section	.nv.info,"",@"SHT_CUDA_INFO"
	.align	4


	//----- nvinfo : EIATTR_REGCOUNT
	.align		4
        /*0000*/ 	.byte	0x04, 0x2f
        /*0002*/ 	.short	(.L_3 - .L_2)
	.align		4
.L_2:
        /*0004*/ 	.word	index@(triton_poi_fused__native_batch_norm_legit_no_training_add_convolution_relu_0)
        /*0008*/ 	.word	0x00000037


	//----- nvinfo : EIATTR_MIN_STACK_SIZE
	.align		4
.L_3:
        /*000c*/ 	.byte	0x04, 0x12
        /*000e*/ 	.short	(.L_5 - .L_4)
	.align		4
.L_4:
        /*0010*/ 	.word	index@(triton_poi_fused__native_batch_norm_legit_no_training_add_convolution_relu_0)
        /*0014*/ 	.word	0x00000000


	//----- nvinfo : EIATTR_FRAME_SIZE
	.align		4
.L_5:
        /*0018*/ 	.byte	0x04, 0x11
        /*001a*/ 	.short	(.L_7 - .L_6)
	.align		4
.L_6:
        /*001c*/ 	.word	index@(triton_poi_fused__native_batch_norm_legit_no_training_add_convolution_relu_0)
        /*0020*/ 	.word	0x00000000


	//----- nvinfo : EIATTR_MIN_STACK_SIZE
	.align		4
.L_7:
        /*0024*/ 	.byte	0x04, 0x12
        /*0026*/ 	.short	(.L_9 - .L_8)
	.align		4
.L_8:
        /*0028*/ 	.word	index@(triton_poi_fused__native_batch_norm_legit_no_training_add_convolution_relu_0)
        /*002c*/ 	.word	0x00000000
.L_9:


//--------------------- .nv.info.triton_poi_fused__native_batch_norm_legit_no_training_add_convolution_relu_0 --------------------------
	.section	.nv.info.triton_poi_fused__native_batch_norm_legit_no_training_add_convolution_relu_0,"",@"SHT_CUDA_INFO"
	.sectionflags	@""
	.align	4


	//----- nvinfo : EIATTR_CUDA_API_VERSION
	.align		4
        /*0000*/ 	.byte	0x04, 0x37
        /*0002*/ 	.short	(.L_11 - .L_10)
.L_10:
        /*0004*/ 	.word	0x0000007c


	//----- nvinfo : EIATTR_KPARAM_INFO
	.align		4
.L_11:
        /*0008*/ 	.byte	0x04, 0x17
        /*000a*/ 	.short	(.L_13 - .L_12)
.L_12:
        /*000c*/ 	.word	0x00000000
        /*0010*/ 	.short	0x0019
        /*0012*/ 	.short	0x00c8
        /*0014*/ 	.byte	0x00, 0xf0, 0x11, 0x00


	//----- nvinfo : EIATTR_KPARAM_INFO
	.align		4
.L_13:
        /*0018*/ 	.byte	0x04, 0x17
        /*001a*/ 	.short	(.L_15 - .L_14)
.L_14:
        /*001c*/ 	.word	0x00000000
        /*0020*/ 	.short	0x0018
        /*0022*/ 	.short	0x00c0
        /*0024*/ 	.byte	0x00, 0xf4, 0x21, 0x00


	//----- nvinfo : EIATTR_KPARAM_INFO
	.align		4
.L_15:
        /*0028*/ 	.byte	0x04, 0x17
        /*002a*/ 	.short	(.L_17 - .L_16)
.L_16:
        /*002c*/ 	.word	0x00000000
        /*0030*/ 	.short	0x0017
        /*0032*/ 	.short	0x00b8
        /*0034*/ 	.byte	0x00, 0xf4, 0x21, 0x00


	//----- nvinfo : EIATTR_KPARAM_INFO
	.align		4
.L_17:
        /*0038*/ 	.byte	0x04, 0x17
        /*003a*/ 	.short	(.L_19 - .L_18)
.L_18:
        /*003c*/ 	.word	0x00000000
        /*0040*/ 	.short	0x0016
        /*0042*/ 	.short	0x00b0
        /*0044*/ 	.byte	0x00, 0xf4, 0x21, 0x00


	//----- nvinfo : EIATTR_KPARAM_INFO
	.align		4
.L_19:
        /*0048*/ 	.byte	0x04, 0x17
        /*004a*/ 	.short	(.L_21 - .L_20)
.L_20:
        /*004c*/ 	.word	0x00000000
        /*0050*/ 	.short	0x0015
        /*0052*/ 	.short	0x00a8
        /*0054*/ 	.byte	0x00, 0xf4, 0x21, 0x00


	//----- nvinfo : EIATTR_KPARAM_INFO
	.align		4
.L_21:
        /*0058*/ 	.byte	0x04, 0x17
        /*005a*/ 	.short	(.L_23 - .L_22)
.L_22:
        /*005c*/ 	.word	0x00000000
        /*0060*/ 	.short	0x0014
        /*0062*/ 	.short	0x00a0
        /*0064*/ 	.byte	0x00, 0xf4, 0x21, 0x00


	//----- nvinfo : EIATTR_KPARAM_INFO
	.align		4
.L_23:
        /*0068*/ 	.byte	0x04, 0x17
        /*006a*/ 	.short	(.L_25 - .L_24)
.L_24:
        /*006c*/ 	.word	0x00000000
        /*0070*/ 	.short	0x0013
        /*0072*/ 	.short	0x0098
        /*0074*/ 	.byte	0x00, 0xf4, 0x21, 0x00


	//----- nvinfo : EIATTR_KPARAM_INFO
	.align		4
.L_25:
        /*0078*/ 	.byte	0x04, 0x17
        /*007a*/ 	.short	(.L_27 - .L_26)
.L_26:
        /*007c*/ 	.word	0x00000000
        /*0080*/ 	.short	0x0012
        /*0082*/ 	.short	0x0090
        /*0084*/ 	.byte	0x00, 0xf4, 0x21, 0x00


	//----- nvinfo : EIATTR_KPARAM_INFO
	.align		4
.L_27:
        /*0088*/ 	.byte	0x04, 0x17
        /*008a*/ 	.short	(.L_29 - .L_28)
.L_28:
        /*008c*/ 	.word	0x00000000
        /*0090*/ 	.short	0x0011
        /*0092*/ 	.short	0x0088
        /*0094*/ 	.byte	0x00, 0xf4, 0x21, 0x00


	//----- nvinfo : EIATTR_KPARAM_INFO
	.align		4
.L_29:
        /*0098*/ 	.byte	0x04, 0x17
        /*009a*/ 	.short	(.L_31 - .L_30)
.L_30:
        /*009c*/ 	.word	0x00000000
        /*00a0*/ 	.short	0x0010
        /*00a2*/ 	.short	0x0080
        /*00a4*/ 	.byte	0x00, 0xf4, 0x21, 0x00


	//----- nvinfo : EIATTR_KPARAM_INFO
	.align		4
.L_31:
        /*00a8*/ 	.byte	0x04, 0x17
        /*00aa*/ 	.short	(.L_33 - .L_32)
.L_32:
        /*00ac*/ 	.word	0x00000000
        /*00b0*/ 	.short	0x000f
        /*00b2*/ 	.short	0x0078
        /*00b4*/ 	.byte	0x00, 0xf4, 0x21, 0x00


	//----- nvinfo : EIATTR_KPARAM_INFO
	.align		4
.L_33:
        /*00b8*/ 	.byte	0x04, 0x17
        /*00ba*/ 	.short	(.L_35 - .L_34)
.L_34:
        /*00bc*/ 	.word	0x00000000
        /*00c0*/ 	.short	0x000e
        /*00c2*/ 	.short	0x0070
        /*00c4*/ 	.byte	0x00, 0xf4, 0x21, 0x00


	//----- nvinfo : EIATTR_KPARAM_INFO
	.align		4
.L_35:
        /*00c8*/ 	.byte	0x04, 0x17
        /*00ca*/ 	.short	(.L_37 - .L_36)
.L_36:
        /*00cc*/ 	.word	0x00000000
        /*00d0*/ 	.short	0x000d
        /*00d2*/ 	.short	0x0068
        /*00d4*/ 	.byte	0x00, 0xf4, 0x21, 0x00


	//----- nvinfo : EIATTR_KPARAM_INFO
	.align		4
.L_37:
        /*00d8*/ 	.byte	0x04, 0x17
        /*00da*/ 	.short	(.L_39 - .L_38)
.L_38:
        /*00dc*/ 	.word	0x00000000
        /*00e0*/ 	.short	0x000c
        /*00e2*/ 	.short	0x0060
        /*00e4*/ 	.byte	0x00, 0xf4, 0x21, 0x00


	//----- nvinfo : EIATTR_KPARAM_INFO
	.align		4
.L_39:
        /*00e8*/ 	.byte	0x04, 0x17
        /*00ea*/ 	.short	(.L_41 - .L_40)
.L_40:
        /*00ec*/ 	.word	0x00000000
        /*00f0*/ 	.short	0x000b
        /*00f2*/ 	.short	0x0058
        /*00f4*/ 	.byte	0x00, 0xf4, 0x21, 0x00


	//----- nvinfo : EIATTR_KPARAM_INFO
	.align		4
.L_41:
        /*00f8*/ 	.byte	0x04, 0x17
        /*00fa*/ 	.short	(.L_43 - .L_42)
.L_42:
        /*00fc*/ 	.word	0x00000000
        /*0100*/ 	.short	0x000a
        /*0102*/ 	.short	0x0050
        /*0104*/ 	.byte	0x00, 0xf4, 0x21, 0x00


	//----- nvinfo : EIATTR_KPARAM_INFO
	.align		4
.L_43:
        /*0108*/ 	.byte	0x04, 0x17
        /*010a*/ 	.short	(.L_45 - .L_44)
.L_44:
        /*010c*/ 	.word	0x00000000
        /*0110*/ 	.short	0x0009
        /*0112*/ 	.short	0x0048
        /*0114*/ 	.byte	0x00, 0xf4, 0x21, 0x00


	//----- nvinfo : EIATTR_KPARAM_INFO
	.align		4
.L_45:
        /*0118*/ 	.byte	0x04, 0x17
        /*011a*/ 	.short	(.L_47 - .L_46)
.L_46:
        /*011c*/ 	.word	0x00000000
        /*0120*/ 	.short	0x0008
        /*0122*/ 	.short	0x0040
        /*0124*/ 	.byte	0x00, 0xf4, 0x21, 0x00


	//----- nvinfo : EIATTR_KPARAM_INFO
	.align		4
.L_47:
        /*0128*/ 	.byte	0x04, 0x17
        /*012a*/ 	.short	(.L_49 - .L_48)
.L_48:
        /*012c*/ 	.word	0x00000000
        /*0130*/ 	.short	0x0007
        /*0132*/ 	.short	0x0038
        /*0134*/ 	.byte	0x00, 0xf4, 0x21, 0x00


	//----- nvinfo : EIATTR_KPARAM_INFO
	.align		4
.L_49:
        /*0138*/ 	.byte	0x04, 0x17
        /*013a*/ 	.short	(.L_51 - .L_50)
.L_50:
        /*013c*/ 	.word	0x00000000
        /*0140*/ 	.short	0x0006
        /*0142*/ 	.short	0x0030
        /*0144*/ 	.byte	0x00, 0xf4, 0x21, 0x00


	//----- nvinfo : EIATTR_KPARAM_INFO
	.align		4
.L_51:
        /*0148*/ 	.byte	0x04, 0x17
        /*014a*/ 	.short	(.L_53 - .L_52)
.L_52:
        /*014c*/ 	.word	0x00000000
        /*0150*/ 	.short	0x0005
        /*0152*/ 	.short	0x0028
        /*0154*/ 	.byte	0x00, 0xf4, 0x21, 0x00


	//----- nvinfo : EIATTR_KPARAM_INFO
	.align		4
.L_53:
        /*0158*/ 	.byte	0x04, 0x17
        /*015a*/ 	.short	(.L_55 - .L_54)
.L_54:
        /*015c*/ 	.word	0x00000000
        /*0160*/ 	.short	0x0004
        /*0162*/ 	.short	0x0020
        /*0164*/ 	.byte	0x00, 0xf4, 0x21, 0x00


	//----- nvinfo : EIATTR_KPARAM_INFO
	.align		4
.L_55:
        /*0168*/ 	.byte	0x04, 0x17
        /*016a*/ 	.short	(.L_57 - .L_56)
.L_56:
        /*016c*/ 	.word	0x00000000
        /*0170*/ 	.short	0x0003
        /*0172*/ 	.short	0x0018
        /*0174*/ 	.byte	0x00, 0xf4, 0x21, 0x00


	//----- nvinfo : EIATTR_KPARAM_INFO
	.align		4
.L_57:
        /*0178*/ 	.byte	0x04, 0x17
        /*017a*/ 	.short	(.L_59 - .L_58)
.L_58:
        /*017c*/ 	.word	0x00000000
        /*0180*/ 	.short	0x0002
        /*0182*/ 	.short	0x0010
        /*0184*/ 	.byte	0x00, 0xf4, 0x21, 0x00


	//----- nvinfo : EIATTR_KPARAM_INFO
	.align		4
.L_59:
        /*0188*/ 	.byte	0x04, 0x17
        /*018a*/ 	.short	(.L_61 - .L_60)
.L_60:
        /*018c*/ 	.word	0x00000000
        /*0190*/ 	.short	0x0001
        /*0192*/ 	.short	0x0008
        /*0194*/ 	.byte	0x00, 0xf4, 0x21, 0x00


	//----- nvinfo : EIATTR_KPARAM_INFO
	.align		4
.L_61:
        /*0198*/ 	.byte	0x04, 0x17
        /*019a*/ 	.short	(.L_63 - .L_62)
.L_62:
        /*019c*/ 	.word	0x00000000
        /*01a0*/ 	.short	0x0000
        /*01a2*/ 	.short	0x0000
        /*01a4*/ 	.byte	0x00, 0xf4, 0x21, 0x00


	//----- nvinfo : EIATTR_SPARSE_MMA_MASK
	.align		4
.L_63:
        /*01a8*/ 	.byte	0x03, 0x50
        /*01aa*/ 	.short	0x0000


	//----- nvinfo : EIATTR_MAXREG_COUNT
	.align		4
        /*01ac*/ 	.byte	0x03, 0x1b
        /*01ae*/ 	.short	0x00ff


	//----- nvinfo : EIATTR_EXIT_INSTR_OFFSETS
	.align		4
        /*01b0*/ 	.byte	0x04, 0x1c
        /*01b2*/ 	.short	(.L_65 - .L_64)


	//   ....[0]....
.L_64:
        /*01b4*/ 	.word	0x00001120


	//   ....[1]....
        /*01b8*/ 	.word	0x00001140


	//----- nvinfo : EIATTR_REQNTID
	.align		4
.L_65:
        /*01bc*/ 	.byte	0x04, 0x10
        /*01be*/ 	.short	(.L_67 - .L_66)
.L_66:
        /*01c0*/ 	.word	0x00000080
        /*01c4*/ 	.word	0x00000001
        /*01c8*/ 	.word	0x00000001


	//----- nvinfo : EIATTR_CBANK_PARAM_SIZE
	.align		4
.L_67:
        /*01cc*/ 	.byte	0x03, 0x19
        /*01ce*/ 	.short	0x00cc


	//----- nvinfo : EIATTR_PARAM_CBANK
	.align		4
        /*01d0*/ 	.byte	0x04, 0x0a
        /*01d2*/ 	.short	(.L_69 - .L_68)
	.align		4
.L_68:
        /*01d4*/ 	.word	index@(.nv.constant0.triton_poi_fused__native_batch_norm_legit_no_training_add_convolution_relu_0)
        /*01d8*/ 	.short	0x0210
        /*01da*/ 	.short	0x00cc


	//----- nvinfo : EIATTR_SW_WAR
	.align		4
.L_69:
        /*01dc*/ 	.byte	0x04, 0x36
        /*01de*/ 	.short	(.L_71 - .L_70)
.L_70:
        /*01e0*/ 	.word	0x00000008
.L_71:


//--------------------- .nv.callgraph             --------------------------
	.section	.nv.callgraph,"",@"SHT_CUDA_CALLGRAPH"
	.align	4
	.sectionentsize	8
	.align		4
        /*0000*/ 	.word	0x00000000
	.align		4
        /*0004*/ 	.word	0xffffffff
	.align		4
        /*0008*/ 	.word	0x00000000
	.align		4
        /*000c*/ 	.word	0xfffffffe
	.align		4
        /*0010*/ 	.word	0x00000000
	.align		4
        /*0014*/ 	.word	0xfffffffd
	.align		4
        /*0018*/ 	.word	0x00000000
	.align		4
        /*001c*/ 	.word	0xfffffffc


//--------------------- .nv.constant4             --------------------------
	.section	.nv.constant4,"a",@progbits
	.align	8
	.align		8
.nv.constant4:
        /*0000*/ 	.dword	_$_str
	.align		8
        /*0008*/ 	.dword	_$_str_$_2


//--------------------- .text.triton_poi_fused__native_batch_norm_legit_no_training_add_convolution_relu_0 --------------------------
	.section	.text.triton_poi_fused__native_batch_norm_legit_no_training_add_convolution_relu_0,"ax",@progbits
	.align	128
        .global         triton_poi_fused__native_batch_norm_legit_no_training_add_convolution_relu_0
        .type           triton_poi_fused__native_batch_norm_legit_no_training_add_convolution_relu_0,@function
        .size           triton_poi_fused__native_batch_norm_legit_no_training_add_convolution_relu_0,(.L_x_1 - triton_poi_fused__native_batch_norm_legit_no_training_add_convolution_relu_0)
        .other          triton_poi_fused__native_batch_norm_legit_no_training_add_convolution_relu_0,@"STO_CUDA_ENTRY STV_DEFAULT"
triton_poi_fused__native_batch_norm_legit_no_training_add_convolution_relu_0:
.text.triton_poi_fused__native_batch_norm_legit_no_training_add_convolution_relu_0:
[----:B------:R-:W0:Y:S01]  /*0000*/  LDC R1, c[0x0][0x28] ;  /* 0x00000a00ff017b82 */ /* 0x000e220000000800 */
[----:B------:R-:W1:Y:S07]  /*0010*/  S2R R0, SR_TID.X ;  /* 0x0000000000007919 */ /* 0x000e6e0000002100 */
[----:B------:R-:W2:Y:S01]  /*0020*/  LDC.64 R10, c[0x0][0x280] ;  /* 0x0000a000ff0a7b82 */ /* 0x000ea20000000a00 */
[----:B------:R-:W-:Y:S01]  /*0030*/  HFMA2.MMA R36, -RZ, RZ, 0, 0 ;  /* 0x00000000ff247435 */ /* 0x000fe200000001ff */
[----:B------:R-:W-:Y:S01]  /*0040*/  ULDC.64 UR4, c[0x0][0x208] ;  /* 0x0000820000047ab9 */ /* 0x000fe20000000a00 */
[----:B------:R-:W3:Y:S05]  /*0050*/  S2R R5, SR_CTAID.X ;  /* 0x0000000000057919 */ /* 0x000eea0000002500 */
[----:B------:R-:W4:Y:S08]  /*0060*/  LDC.64 R22, c[0x0][0x218] ;  /* 0x00008600ff167b82 */ /* 0x000f300000000a00 */
[----:B------:R-:W5:Y:S08]  /*0070*/  LDC.64 R28, c[0x0][0x278] ;  /* 0x00009e00ff1c7b82 */ /* 0x000f700000000a00 */
[----:B------:R-:W4:Y:S01]  /*0080*/  LDC.64 R18, c[0x0][0x288] ;  /* 0x0000a200ff127b82 */ /* 0x000f220000000a00 */
[----:B-1----:R-:W-:-:S07]  /*0090*/  SHF.L.U32 R0, R0, 0x1, RZ ;  /* 0x0000000100007819 */ /* 0x002fce00000006ff */
[----:B------:R-:W1:Y:S01]  /*00a0*/  LDC.64 R12, c[0x0][0x290] ;  /* 0x0000a400ff0c7b82 */ /* 0x000e620000000a00 */
[----:B---3--:R-:W-:Y:S02]  /*00b0*/  SHF.R.S32.HI R3, RZ, 0x17, R5 ;  /* 0x00000017ff037819 */ /* 0x008fe40000011405 */
[----:B------:R-:W-:Y:S02]  /*00c0*/  LOP3.LUT R0, R0, 0xfe, RZ, 0xc0, !PT ;  /* 0x000000fe00007812 */ /* 0x000fe400078ec0ff */
[----:B------:R-:W-:Y:S02]  /*00d0*/  SGXT R3, R3, 0x1 ;  /* 0x000000010303781a */ /* 0x000fe40000000200 */
[----:B------:R-:W-:Y:S02]  /*00e0*/  CS2R R48, SRZ ;  /* 0x0000000000307805 */ /* 0x000fe4000001ff00 */
[----:B------:R-:W-:Y:S02]  /*00f0*/  LEA R0, R5, R0, 0x8 ;  /* 0x0000000005007211 */ /* 0x000fe400078e40ff */
[----:B------:R-:W-:Y:S01]  /*0100*/  CS2R R32, SRZ ;  /* 0x0000000000207805 */ /* 0x000fe2000001ff00 */
[----:B------:R-:W3:Y:S01]  /*0110*/  LDC.64 R4, c[0x0][0x260] ;  /* 0x00009800ff047b82 */ /* 0x000ee20000000a00 */
[----:B------:R-:W-:-:S02]  /*0120*/  LEA.HI R3, R3, R0, RZ, 0x4 ;  /* 0x0000000003037211 */ /* 0x000fc400078f20ff */
[----:B------:R-:W-:Y:S02]  /*0130*/  ISETP.GE.AND P0, PT, R0, 0x100, PT ;  /* 0x000001000000780c */ /* 0x000fe40003f06270 */
[----:B------:R-:W-:Y:S01]  /*0140*/  SHF.R.S32.HI R3, RZ, 0x4, R3 ;  /* 0x00000004ff037819 */ /* 0x000fe20000011403 */
[----:B------:R-:W-:Y:S01]  /*0150*/  HFMA2.MMA R38, -RZ, RZ, 0, 0 ;  /* 0x00000000ff267435 */ /* 0x000fe200000001ff */
[----:B------:R-:W-:Y:S01]  /*0160*/  MOV R50, RZ ;  /* 0x000000ff00327202 */ /* 0x000fe20000000f00 */
[----:B------:R-:W1:Y:S01]  /*0170*/  LDC.64 R14, c[0x0][0x2a0] ;  /* 0x0000a800ff0e7b82 */ /* 0x000e620000000a00 */
[----:B------:R-:W-:-:S04]  /*0180*/  LEA.HI R2, R3, R3, RZ, 0x2 ;  /* 0x0000000303027211 */ /* 0x000fc800078f10ff */
[----:B------:R-:W-:Y:S02]  /*0190*/  LOP3.LUT R2, R2, 0xfffffffc, RZ, 0xc0, !PT ;  /* 0xfffffffc02027812 */ /* 0x000fe400078ec0ff */
[----:B------:R-:W-:Y:S02]  /*01a0*/  CS2R R40, SRZ ;  /* 0x0000000000287805 */ /* 0x000fe4000001ff00 */
[----:B------:R-:W-:Y:S01]  /*01b0*/  CS2R R42, SRZ ;  /* 0x00000000002a7805 */ /* 0x000fe2000001ff00 */
[----:B------:R-:W1:Y:S01]  /*01c0*/  LDC.64 R20, c[0x0][0x2c0] ;  /* 0x0000b000ff147b82 */ /* 0x000e620000000a00 */
[----:B------:R-:W-:-:S05]  /*01d0*/  IADD3 R39, R3, -R2, RZ ;  /* 0x8000000203277210 */ /* 0x000fca0007ffe0ff */
[C---:B--2---:R-:W-:Y:S02]  /*01e0*/  IMAD.WIDE R10, R39.reuse, 0x4, R10 ;  /* 0x00000004270a7825 */ /* 0x044fe400078e020a */
[----:B------:R-:W2:Y:S03]  /*01f0*/  LDC.64 R2, c[0x0][0x240] ;  /* 0x00009000ff027b82 */ /* 0x000ea60000000a00 */
[----:B------:R-:W2:Y:S01]  /*0200*/  @!P0 LDG.E.EL R36, desc[UR4][R10.64] ;  /* 0x000000040a248981 */ /* 0x000ea2000c2e1900 */
[----:B---3--:R-:W-:-:S04]  /*0210*/  IMAD.WIDE R4, R39, 0x4, R4 ;  /* 0x0000000427047825 */ /* 0x008fc800078e0204 */
[----:B----4-:R-:W-:Y:S01]  /*0220*/  IMAD.WIDE R22, R0, 0x4, R22 ;  /* 0x0000000400167825 */ /* 0x010fe200078e0216 */
[----:B------:R-:W3:Y:S01]  /*0230*/  @!P0 LDG.E.EL R49, desc[UR4][R4.64] ;  /* 0x0000000404318981 */ /* 0x000ee2000c2e1900 */
[----:B------:R-:W-:Y:S01]  /*0240*/  CS2R R44, SRZ ;  /* 0x00000000002c7805 */ /* 0x000fe2000001ff00 */
[----:B------:R-:W4:Y:S01]  /*0250*/  LDC.64 R26, c[0x0][0x210] ;  /* 0x00008400ff1a7b82 */ /* 0x000f220000000a00 */
[C---:B-----5:R-:W-:Y:S01]  /*0260*/  IMAD.WIDE R28, R39.reuse, 0x4, R28 ;  /* 0x00000004271c7825 */ /* 0x060fe200078e021c */
[----:B------:R-:W5:Y:S04]  /*0270*/  @!P0 LDG.E.64 R32, desc[UR4][R22.64] ;  /* 0x0000000416208981 */ /* 0x000f68000c1e1b00 */
[----:B------:R-:W3:Y:S01]  /*0280*/  @!P0 LDG.E.EL R38, desc[UR4][R28.64] ;  /* 0x000000041c268981 */ /* 0x000ee2000c2e1900 */
[C---:B0-----:R-:W-:Y:S01]  /*0290*/  IMAD.WIDE R18, R39.reuse, 0x4, R18 ;  /* 0x0000000427127825 */ /* 0x041fe200078e0212 */
[----:B------:R-:W0:Y:S02]  /*02a0*/  LDC.64 R6, c[0x0][0x238] ;  /* 0x00008e00ff067b82 */ /* 0x000e240000000a00 */
[----:B------:R-:W3:Y:S01]  /*02b0*/  @!P0 LDG.E.EL R43, desc[UR4][R4.64] ;  /* 0x00000004042b8981 */ /* 0x000ee2000c2e1900 */
[----:B--2---:R-:W-:-:S03]  /*02c0*/  IMAD.WIDE R2, R39, 0x4, R2 ;  /* 0x0000000427027825 */ /* 0x004fc600078e0202 */
[----:B------:R-:W2:Y:S01]  /*02d0*/  @!P0 LDG.E.EL R41, desc[UR4][R18.64] ;  /* 0x0000000412298981 */ /* 0x000ea2000c2e1900 */
[----:B------:R-:W-:Y:S01]  /*02e0*/  CS2R R46, SRZ ;  /* 0x00000000002e7805 */ /* 0x000fe2000001ff00 */
[----:B------:R-:W0:Y:S02]  /*02f0*/  LDC.64 R8, c[0x0][0x258] ;  /* 0x00009600ff087b82 */ /* 0x000e240000000a00 */
[----:B------:R-:W5:Y:S01]  /*0300*/  @!P0 LDG.E.EL R50, desc[UR4][R2.64] ;  /* 0x0000000402328981 */ /* 0x000f62000c2e1900 */
[----:B-1----:R-:W-:-:S03]  /*0310*/  IMAD.WIDE R12, R39, 0x4, R12 ;  /* 0x00000004270c7825 */ /* 0x002fc600078e020c */
[----:B------:R1:W2:Y:S01]  /*0320*/  @!P0 LDG.E.EL R44, desc[UR4][R10.64] ;  /* 0x000000040a2c8981 */ /* 0x0002a2000c2e1900 */
[C---:B------:R-:W-:Y:S01]  /*0330*/  IMAD.WIDE R14, R39.reuse, 0x4, R14 ;  /* 0x00000004270e7825 */ /* 0x040fe200078e020e */
[----:B------:R-:W0:Y:S02]  /*0340*/  LDC.64 R16, c[0x0][0x268] ;  /* 0x00009a00ff107b82 */ /* 0x000e240000000a00 */
[----:B------:R-:W2:Y:S04]  /*0350*/  @!P0 LDG.E.EL R42, desc[UR4][R12.64] ;  /* 0x000000040c2a8981 */ /* 0x000ea8000c2e1900 */
[----:B------:R-:W2:Y:S01]  /*0360*/  @!P0 LDG.E.EL R46, desc[UR4][R14.64] ;  /* 0x000000040e2e8981 */ /* 0x000ea2000c2e1900 */
[----:B------:R-:W-:Y:S01]  /*0370*/  IMAD.WIDE R20, R39, 0x4, R20 ;  /* 0x0000000427147825 */ /* 0x000fe200078e0214 */
[----:B-1----:R-:W1:Y:S02]  /*0380*/  LDC.64 R10, c[0x0][0x270] ;  /* 0x00009c00ff0a7b82 */ /* 0x002e640000000a00 */
[----:B------:R0:W2:Y:S01]  /*0390*/  @!P0 LDG.E.EL R45, desc[UR4][R14.64] ;  /* 0x000000040e2d8981 */ /* 0x0000a2000c2e1900 */
[----:B------:R-:W-:Y:S01]  /*03a0*/  CS2R R24, SRZ ;  /* 0x0000000000187805 */ /* 0x000fe2000001ff00 */
[----:B----4-:R-:W-:-:S02]  /*03b0*/  IMAD.WIDE R26, R0, 0x4, R26 ;  /* 0x00000004001a7825 */ /* 0x010fc400078e021a */
[----:B------:R-:W4:Y:S02]  /*03c0*/  @!P0 LDG.E.EL R47, desc[UR4][R20.64] ;  /* 0x00000004142f8981 */ /* 0x000f24000c2e1900 */
[C---:B0-----:R-:W-:Y:S01]  /*03d0*/  IMAD.WIDE R6, R39.reuse, 0x4, R6 ;  /* 0x0000000427067825 */ /* 0x041fe200078e0206 */
[----:B------:R-:W-:Y:S01]  /*03e0*/  CS2R R30, SRZ ;  /* 0x00000000001e7805 */ /* 0x000fe2000001ff00 */
[----:B------:R-:W2:Y:S01]  /*03f0*/  @!P0 LDG.E.64 R24, desc[UR4][R26.64] ;  /* 0x000000041a188981 */ /* 0x000ea2000c1e1b00 */
[----:B------:R-:W0:Y:S03]  /*0400*/  LDC.64 R4, c[0x0][0x248] ;  /* 0x00009200ff047b82 */ /* 0x000e260000000a00 */
[----:B------:R-:W2:Y:S01]  /*0410*/  @!P0 LDG.E.EL R48, desc[UR4][R6.64] ;  /* 0x0000000406308981 */ /* 0x000ea2000c2e1900 */
[----:B------:R-:W-:-:S04]  /*0420*/  IMAD.WIDE R8, R39, 0x4, R8 ;  /* 0x0000000427087825 */ /* 0x000fc800078e0208 */
[C---:B------:R-:W-:Y:S01]  /*0430*/  IMAD.WIDE R16, R39.reuse, 0x4, R16 ;  /* 0x0000000427107825 */ /* 0x040fe200078e0210 */
[----:B------:R-:W2:Y:S01]  /*0440*/  @!P0 LDG.E.EL R30, desc[UR4][R8.64] ;  /* 0x00000004081e8981 */ /* 0x000ea2000c2e1900 */
[----:B------:R-:W0:Y:S02]  /*0450*/  LDC.64 R14, c[0x0][0x250] ;  /* 0x00009400ff0e7b82 */ /* 0x000e240000000a00 */
[----:B-1----:R-:W-:Y:S01]  /*0460*/  IMAD.WIDE R10, R39, 0x4, R10 ;  /* 0x00000004270a7825 */ /* 0x002fe200078e020a */
[----:B------:R-:W4:Y:S04]  /*0470*/  @!P0 LDG.E.EL R31, desc[UR4][R16.64] ;  /* 0x00000004101f8981 */ /* 0x000f28000c2e1900 */
[----:B------:R-:W4:Y:S01]  /*0480*/  @!P0 LDG.E.EL R40, desc[UR4][R10.64] ;  /* 0x000000040a288981 */ /* 0x000f22000c2e1900 */
[----:B------:R-:W-:-:S06]  /*0490*/  CS2R R34, SRZ ;  /* 0x0000000000227805 */ /* 0x000fcc000001ff00 */
[----:B------:R1:W4:Y:S01]  /*04a0*/  @!P0 LDG.E.EL R35, desc[UR4][R2.64] ;  /* 0x0000000402238981 */ /* 0x000322000c2e1900 */
[----:B0-----:R-:W-:-:S03]  /*04b0*/  IMAD.WIDE R4, R39, 0x4, R4 ;  /* 0x0000000427047825 */ /* 0x001fc600078e0204 */
[----:B------:R0:W4:Y:S01]  /*04c0*/  @!P0 LDG.E.EL R34, desc[UR4][R6.64] ;  /* 0x0000000406228981 */ /* 0x000122000c2e1900 */
[----:B-1----:R-:W-:Y:S01]  /*04d0*/  CS2R R2, SRZ ;  /* 0x0000000000027805 */ /* 0x002fe2000001ff00 */
[----:B------:R-:W-:Y:S01]  /*04e0*/  IMAD.WIDE R14, R39, 0x4, R14 ;  /* 0x00000004270e7825 */ /* 0x000fe200078e020e */
[----:B0-----:R-:W-:-:S04]  /*04f0*/  CS2R R6, SRZ ;  /* 0x0000000000067805 */ /* 0x001fc8000001ff00 */
[----:B------:R-:W4:Y:S04]  /*0500*/  @!P0 LDG.E.EL R2, desc[UR4][R4.64] ;  /* 0x0000000404028981 */ /* 0x000f28000c2e1900 */
[----:B------:R0:W4:Y:S04]  /*0510*/  @!P0 LDG.E.EL R3, desc[UR4][R4.64] ;  /* 0x0000000404038981 */ /* 0x000128000c2e1900 */
[----:B------:R1:W4:Y:S04]  /*0520*/  @!P0 LDG.E.EL R6, desc[UR4][R8.64] ;  /* 0x0000000408068981 */ /* 0x000328000c2e1900 */
[----:B------:R1:W4:Y:S01]  /*0530*/  @!P0 LDG.E.EL R7, desc[UR4][R16.64] ;  /* 0x0000000410078981 */ /* 0x000322000c2e1900 */
[----:B0-----:R-:W-:-:S02]  /*0540*/  CS2R R4, SRZ ;  /* 0x0000000000047805 */ /* 0x001fc4000001ff00 */
[----:B-1----:R-:W-:-:S04]  /*0550*/  CS2R R8, SRZ ;  /* 0x0000000000087805 */ /* 0x002fc8000001ff00 */
[----:B------:R-:W4:Y:S01]  /*0560*/  @!P0 LDG.E.EL R4, desc[UR4][R14.64] ;  /* 0x000000040e048981 */ /* 0x000f22000c2e1900 */
[----:B------:R-:W0:Y:S03]  /*0570*/  LDC.64 R16, c[0x0][0x2a8] ;  /* 0x0000aa00ff107b82 */ /* 0x000e260000000a00 */
[----:B------:R1:W4:Y:S04]  /*0580*/  @!P0 LDG.E.EL R5, desc[UR4][R14.64] ;  /* 0x000000040e058981 */ /* 0x000328000c2e1900 */
[----:B------:R1:W4:Y:S04]  /*0590*/  @!P0 LDG.E.EL R8, desc[UR4][R10.64] ;  /* 0x000000040a088981 */ /* 0x000328000c2e1900 */
[----:B------:R1:W4:Y:S02]  /*05a0*/  @!P0 LDG.E.EL R9, desc[UR4][R28.64] ;  /* 0x000000041c098981 */ /* 0x000324000c2e1900 */
[----:B-1----:R-:W1:Y:S01]  /*05b0*/  LDC.64 R14, c[0x0][0x298] ;  /* 0x0000a600ff0e7b82 */ /* 0x002e620000000a00 */
[----:B------:R-:W-:-:S07]  /*05c0*/  CS2R R10, SRZ ;  /* 0x00000000000a7805 */ /* 0x000fce000001ff00 */
[----:B------:R-:W0:Y:S01]  /*05d0*/  LDC.64 R28, c[0x0][0x2b8] ;  /* 0x0000ae00ff1c7b82 */ /* 0x000e220000000a00 */
[----:B------:R1:W4:Y:S04]  /*05e0*/  @!P0 LDG.E.EL R10, desc[UR4][R18.64] ;  /* 0x00000004120a8981 */ /* 0x000328000c2e1900 */
[----:B------:R1:W4:Y:S03]  /*05f0*/  @!P0 LDG.E.EL R11, desc[UR4][R12.64] ;  /* 0x000000040c0b8981 */ /* 0x000326000c2e1900 */
[----:B-1----:R-:W1:Y:S01]  /*0600*/  LDC.64 R18, c[0x0][0x2b0] ;  /* 0x0000ac00ff127b82 */ /* 0x002e620000000a00 */
[----:B------:R-:W-:Y:S01]  /*0610*/  CS2R R12, SRZ ;  /* 0x00000000000c7805 */ /* 0x000fe2000001ff00 */
[----:B------:R-:W-:-:S05]  /*0620*/  IMAD.WIDE R14, R39, 0x4, R14 ;  /* 0x00000004270e7825 */ /* 0x000fca00078e020e */
[----:B------:R-:W4:Y:S01]  /*0630*/  @!P0 LDG.E.EL R12, desc[UR4][R14.64] ;  /* 0x000000040e0c8981 */ /* 0x000f22000c2e1900 */
[----:B0-----:R-:W-:-:S03]  /*0640*/  IMAD.WIDE R16, R39, 0x4, R16 ;  /* 0x0000000427107825 */ /* 0x001fc600078e0210 */
[----:B------:R0:W4:Y:S02]  /*0650*/  @!P0 LDG.E.EL R13, desc[UR4][R14.64] ;  /* 0x000000040e0d8981 */ /* 0x000124000c2e1900 */
[----:B0-----:R-:W-:Y:S01]  /*0660*/  CS2R R14, SRZ ;  /* 0x00000000000e7805 */ /* 0x001fe2000001ff00 */
[----:B-1----:R-:W-:-:S05]  /*0670*/  IMAD.WIDE R18, R39, 0x4, R18 ;  /* 0x0000000427127825 */ /* 0x002fca00078e0212 */
[----:B------:R-:W4:Y:S04]  /*0680*/  @!P0 LDG.E.EL R14, desc[UR4][R16.64] ;  /* 0x00000004100e8981 */ /* 0x000f28000c2e1900 */
[----:B------:R0:W4:Y:S01]  /*0690*/  @!P0 LDG.E.EL R15, desc[UR4][R16.64] ;  /* 0x00000004100f8981 */ /* 0x000122000c2e1900 */
[----:B------:R-:W-:Y:S01]  /*06a0*/  IMAD.WIDE R28, R39, 0x4, R28 ;  /* 0x00000004271c7825 */ /* 0x000fe200078e021c */
[----:B0-----:R-:W-:-:S06]  /*06b0*/  CS2R R16, SRZ ;  /* 0x0000000000107805 */ /* 0x001fcc000001ff00 */
[----:B------:R-:W4:Y:S04]  /*06c0*/  @!P0 LDG.E.EL R16, desc[UR4][R18.64] ;  /* 0x0000000412108981 */ /* 0x000f28000c2e1900 */
[----:B------:R0:W4:Y:S02]  /*06d0*/  @!P0 LDG.E.EL R17, desc[UR4][R18.64] ;  /* 0x0000000412118981 */ /* 0x000124000c2e1900 */
[----:B0-----:R-:W-:-:S06]  /*06e0*/  CS2R R18, SRZ ;  /* 0x0000000000127805 */ /* 0x001fcc000001ff00 */
[----:B------:R-:W4:Y:S04]  /*06f0*/  @!P0 LDG.E.EL R18, desc[UR4][R28.64] ;  /* 0x000000041c128981 */ /* 0x000f28000c2e1900 */
[----:B------:R0:W4:Y:S02]  /*0700*/  @!P0 LDG.E.EL R19, desc[UR4][R28.64] ;  /* 0x000000041c138981 */ /* 0x000124000c2e1900 */
[----:B0-----:R-:W0:Y:S01]  /*0710*/  LDC.64 R28, c[0x0][0x2c8] ;  /* 0x0000b200ff1c7b82 */ /* 0x001e220000000a00 */
[----:B------:R-:W-:-:S04]  /*0720*/  FADD R51, R36, 9.9999997473787516356e-06 ;  /* 0x3727c5ac24337421 */ /* 0x000fc80000000000 */
[----:B------:R-:W1:Y:S02]  /*0730*/  MUFU.SQRT R37, R51 ;  /* 0x0000003300257308 */ /* 0x000e640000002000 */
[C---:B-1----:R-:W-:Y:S02]  /*0740*/  FSETP.GT.AND P1, PT, R37.reuse, 8.50705917302346158658e+37, PT ;  /* 0x7e8000002500780b */ /* 0x042fe40003f24000 */
[----:B------:R-:W-:-:S11]  /*0750*/  FSETP.GEU.AND P2, PT, R37, 1.175494350822287508e-38, PT ;  /* 0x008000002500780b */ /* 0x000fd60003f4e000 */
[----:B------:R-:W-:-:S04]  /*0760*/  @P1 FMUL R37, R37, 0.25 ;  /* 0x3e80000025251820 */ /* 0x000fc80000400000 */
[----:B------:R-:W-:-:S04]  /*0770*/  @!P2 FMUL R37, R37, 16777216 ;  /* 0x4b8000002525a820 */ /* 0x000fc80000400000 */
[----:B------:R1:W1:Y:S01]  /*0780*/  MUFU.RCP R51, R37 ;  /* 0x0000002500337308 */ /* 0x0002620000001000 */
[----:B------:R-:W-:Y:S01]  /*0790*/  MOV R36, RZ ;  /* 0x000000ff00247202 */ /* 0x000fe20000000f00 */
[----:B---3--:R-:W-:Y:S01]  /*07a0*/  FADD R49, R49, 9.9999997473787516356e-06 ;  /* 0x3727c5ac31317421 */ /* 0x008fe20000000000 */
[----:B0-----:R-:W-:-:S04]  /*07b0*/  IMAD.WIDE R28, R39, 0x4, R28 ;  /* 0x00000004271c7825 */ /* 0x001fc800078e021c */
[----:B-----5:R-:W-:Y:S01]  /*07c0*/  FADD R33, R50, R33 ;  /* 0x0000002132217221 */ /* 0x020fe20000000000 */
[----:B------:R0:W3:Y:S01]  /*07d0*/  @!P0 LDG.E.EL R36, desc[UR4][R20.64] ;  /* 0x0000000414248981 */ /* 0x0000e2000c2e1900 */
[----:B-1----:R-:W-:Y:S01]  /*07e0*/  HFMA2.MMA R37, -RZ, RZ, 1.625, 0 ;  /* 0x3e800000ff257435 */ /* 0x002fe200000001ff */
[----:B------:R-:W1:Y:S09]  /*07f0*/  MUFU.SQRT R49, R49 ;  /* 0x0000003100317308 */ /* 0x000e720000002000 */
[----:B------:R-:W-:-:S02]  /*0800*/  FSEL R52, R37, 1, P1 ;  /* 0x3f80000025347808 */ /* 0x000fc40000800000 */
[----:B0-----:R-:W-:-:S03]  /*0810*/  CS2R R20, SRZ ;  /* 0x0000000000147805 */ /* 0x001fc6000001ff00 */
[----:B------:R-:W-:Y:S01]  /*0820*/  @!P2 FMUL R52, R52, 16777216 ;  /* 0x4b8000003434a820 */ /* 0x000fe20000400000 */
[----:B------:R-:W-:Y:S02]  /*0830*/  FADD R38, R33, -R38 ;  /* 0x8000002621267221 */ /* 0x000fe40000000000 */
[----:B------:R-:W5:Y:S01]  /*0840*/  @!P0 LDG.E.EL R20, desc[UR4][R28.64] ;  /* 0x000000041c148981 */ /* 0x000f62000c2e1900 */
[----:B------:R-:W-:-:S03]  /*0850*/  FMUL R51, R51, R52 ;  /* 0x0000003433337220 */ /* 0x000fc60000400000 */
[----:B------:R0:W5:Y:S01]  /*0860*/  @!P0 LDG.E.EL R21, desc[UR4][R28.64] ;  /* 0x000000041c158981 */ /* 0x000162000c2e1900 */
[----:B------:R-:W-:Y:S01]  /*0870*/  FMUL R51, R51, R38 ;  /* 0x0000002633337220 */ /* 0x000fe20000400000 */
[----:B0-----:R-:W0:Y:S03]  /*0880*/  LDC.64 R28, c[0x0][0x2d0] ;  /* 0x0000b400ff1c7b82 */ /* 0x001e260000000a00 */
[----:B--2---:R-:W-:Y:S01]  /*0890*/  FFMA R41, R51, R41, R42 ;  /* 0x0000002933297223 */ /* 0x004fe2000000002a */
[----:B------:R-:W-:Y:S01]  /*08a0*/  FADD R51, R43, 9.9999997473787516356e-06 ;  /* 0x3727c5ac2b337421 */ /* 0x000fe20000000000 */
[C---:B-1----:R-:W-:Y:S01]  /*08b0*/  FSETP.GT.AND P1, PT, R49.reuse, 8.50705917302346158658e+37, PT ;  /* 0x7e8000003100780b */ /* 0x042fe20003f24000 */
[----:B------:R-:W-:Y:S01]  /*08c0*/  FADD R42, R44, 9.9999997473787516356e-06 ;  /* 0x3727c5ac2c2a7421 */ /* 0x000fe20000000000 */
[----:B------:R-:W-:-:S03]  /*08d0*/  FSETP.GEU.AND P2, PT, R49, 1.175494350822287508e-38, PT ;  /* 0x008000003100780b */ /* 0x000fc60003f4e000 */
[----:B------:R-:W1:Y:S01]  /*08e0*/  MUFU.SQRT R51, R51 ;  /* 0x0000003300337308 */ /* 0x000e620000002000 */
[----:B------:R-:W-:Y:S01]  /*08f0*/  FADD R46, R46, 9.9999997473787516356e-06 ;  /* 0x3727c5ac2e2e7421 */ /* 0x000fe20000000000 */
[----:B------:R-:W-:-:S06]  /*0900*/  FADD R45, R45, 9.9999997473787516356e-06 ;  /* 0x3727c5ac2d2d7421 */ /* 0x000fcc0000000000 */
[----:B------:R-:W2:Y:S01]  /*0910*/  MUFU.SQRT R42, R42 ;  /* 0x0000002a002a7308 */ /* 0x000ea20000002000 */
[----:B------:R-:W-:Y:S01]  /*0920*/  @P1 FMUL R49, R49, 0.25 ;  /* 0x3e80000031311820 */ /* 0x000fe20000400000 */
[----:B0-----:R-:W-:Y:S01]  /*0930*/  IMAD.WIDE R28, R39, 0x4, R28 ;  /* 0x00000004271c7825 */ /* 0x001fe200078e021c */
[----:B------:R-:W-:-:S05]  /*0940*/  CS2R R38, SRZ ;  /* 0x0000000000267805 */ /* 0x000fca000001ff00 */
[----:B------:R-:W0:Y:S01]  /*0950*/  MUFU.SQRT R43, R45 ;  /* 0x0000002d002b7308 */ /* 0x000e220000002000 */
[----:B-1----:R-:W-:Y:S01]  /*0960*/  FSETP.GT.AND P3, PT, R51, 8.50705917302346158658e+37, PT ;  /* 0x7e8000003300780b */ /* 0x002fe20003f64000 */
[----:B------:R-:W-:Y:S01]  /*0970*/  @!P2 FMUL R49, R49, 16777216 ;  /* 0x4b8000003131a820 */ /* 0x000fe20000400000 */
[----:B------:R-:W-:Y:S01]  /*0980*/  FSETP.GEU.AND P6, PT, R51, 1.175494350822287508e-38, PT ;  /* 0x008000003300780b */ /* 0x000fe20003fce000 */
[----:B----4-:R-:W-:Y:S01]  /*0990*/  FADD R47, R47, 9.9999997473787516356e-06 ;  /* 0x3727c5ac2f2f7421 */ /* 0x010fe20000000000 */
[----:B------:R-:W5:Y:S03]  /*09a0*/  @!P0 LDG.E.EL R38, desc[UR4][R28.64] ;  /* 0x000000041c268981 */ /* 0x000f66000c2e1900 */
[----:B------:R-:W1:Y:S01]  /*09b0*/  MUFU.SQRT R46, R46 ;  /* 0x0000002e002e7308 */ /* 0x000e620000002000 */
[----:B------:R4:W5:Y:S01]  /*09c0*/  @!P0 LDG.E.EL R39, desc[UR4][R28.64] ;  /* 0x000000041c278981 */ /* 0x000962000c2e1900 */
[----:B--2---:R-:W-:-:S06]  /*09d0*/  FSETP.GT.AND P5, PT, R42, 8.50705917302346158658e+37, PT ;  /* 0x7e8000002a00780b */ /* 0x004fcc0003fa4000 */
[----:B------:R-:W2:Y:S01]  /*09e0*/  MUFU.RCP R44, R49 ;  /* 0x00000031002c7308 */ /* 0x000ea20000001000 */
[----:B----4-:R-:W-:Y:S01]  /*09f0*/  FSEL R29, R37, 1, P1 ;  /* 0x3f800000251d7808 */ /* 0x010fe20000800000 */
[----:B------:R-:W-:-:S06]  /*0a00*/  FADD R25, R48, R25 ;  /* 0x0000001930197221 */ /* 0x000fcc0000000000 */
[----:B------:R-:W4:Y:S01]  /*0a10*/  MUFU.SQRT R28, R47 ;  /* 0x0000002f001c7308 */ /* 0x000f220000002000 */
[----:B------:R-:W-:Y:S01]  /*0a20*/  @!P2 FMUL R29, R29, 16777216 ;  /* 0x4b8000001d1da820 */ /* 0x000fe20000400000 */
[----:B------:R-:W-:Y:S01]  /*0a30*/  FSETP.GEU.AND P2, PT, R42, 1.175494350822287508e-38, PT ;  /* 0x008000002a00780b */ /* 0x000fe20003f4e000 */
[----:B------:R-:W-:Y:S01]  /*0a40*/  @P3 FMUL R51, R51, 0.25 ;  /* 0x3e80000033333820 */ /* 0x000fe20000400000 */
[----:B------:R-:W-:Y:S02]  /*0a50*/  FSEL R48, R37, 1, P3 ;  /* 0x3f80000025307808 */ /* 0x000fe40001800000 */
[----:B0-----:R-:W-:Y:S02]  /*0a60*/  FSETP.GT.AND P1, PT, R43, 8.50705917302346158658e+37, PT ;  /* 0x7e8000002b00780b */ /* 0x001fe40003f24000 */
[----:B-1----:R-:W-:Y:S01]  /*0a70*/  FSETP.GT.AND P3, PT, R46, 8.50705917302346158658e+37, PT ;  /* 0x7e8000002e00780b */ /* 0x002fe20003f64000 */
[----:B------:R-:W-:Y:S01]  /*0a80*/  @!P6 FMUL R51, R51, 16777216 ;  /* 0x4b8000003333e820 */ /* 0x000fe20000400000 */
[----:B------:R-:W-:Y:S01]  /*0a90*/  FSETP.GEU.AND P4, PT, R43, 1.175494350822287508e-38, PT ;  /* 0x008000002b00780b */ /* 0x000fe20003f8e000 */
[----:B------:R-:W-:Y:S01]  /*0aa0*/  @!P6 FMUL R48, R48, 16777216 ;  /* 0x4b8000003030e820 */ /* 0x000fe20000400000 */
[----:B------:R-:W-:Y:S01]  /*0ab0*/  FSETP.GEU.AND P6, PT, R46, 1.175494350822287508e-38, PT ;  /* 0x008000002e00780b */ /* 0x000fe20003fce000 */
[----:B------:R-:W-:Y:S01]  /*0ac0*/  @P5 FMUL R42, R42, 0.25 ;  /* 0x3e8000002a2a5820 */ /* 0x000fe20000400000 */
[----:B--2---:R-:W-:Y:S01]  /*0ad0*/  FMUL R44, R44, R29 ;  /* 0x0000001d2c2c7220 */ /* 0x004fe20000400000 */
[----:B------:R-:W-:Y:S01]  /*0ae0*/  FADD R45, R25, -R30 ;  /* 0x8000001e192d7221 */ /* 0x000fe20000000000 */
[----:B------:R-:W-:Y:S01]  /*0af0*/  FSEL R50, R37, 1, P5 ;  /* 0x3f80000025327808 */ /* 0x000fe20002800000 */
[----:B------:R-:W-:Y:S01]  /*0b00*/  @!P2 FMUL R42, R42, 16777216 ;  /* 0x4b8000002a2aa820 */ /* 0x000fe20000400000 */
[----:B----4-:R-:W-:Y:S01]  /*0b10*/  FSETP.GT.AND P5, PT, R28, 8.50705917302346158658e+37, PT ;  /* 0x7e8000001c00780b */ /* 0x010fe20003fa4000 */
[----:B------:R-:W-:Y:S01]  /*0b20*/  FMUL R45, R44, R45 ;  /* 0x0000002d2c2d7220 */ /* 0x000fe20000400000 */
[----:B------:R-:W-:Y:S01]  /*0b30*/  @P1 FMUL R43, R43, 0.25 ;  /* 0x3e8000002b2b1820 */ /* 0x000fe20000400000 */
[----:B------:R-:W-:Y:S01]  /*0b40*/  @!P2 FMUL R50, R50, 16777216 ;  /* 0x4b8000003232a820 */ /* 0x000fe20000400000 */
[----:B------:R-:W0:Y:S01]  /*0b50*/  MUFU.RCP R29, R42 ;  /* 0x0000002a001d7308 */ /* 0x000e220000001000 */
[----:B------:R-:W-:Y:S01]  /*0b60*/  FSETP.GEU.AND P2, PT, R28, 1.175494350822287508e-38, PT ;  /* 0x008000001c00780b */ /* 0x000fe20003f4e000 */
[----:B------:R-:W-:Y:S01]  /*0b70*/  @P3 FMUL R46, R46, 0.25 ;  /* 0x3e8000002e2e3820 */ /* 0x000fe20000400000 */
[----:B------:R-:W-:Y:S01]  /*0b80*/  FFMA R49, R45, R31, R40 ;  /* 0x0000001f2d317223 */ /* 0x000fe20000000028 */
[----:B------:R-:W-:Y:S01]  /*0b90*/  @!P4 FMUL R43, R43, 16777216 ;  /* 0x4b8000002b2bc820 */ /* 0x000fe20000400000 */
[----:B------:R-:W1:Y:S01]  /*0ba0*/  LDC.64 R44, c[0x0][0x220] ;  /* 0x00008800ff2c7b82 */ /* 0x000e620000000a00 */
[----:B------:R-:W-:-:S02]  /*0bb0*/  @!P6 FMUL R46, R46, 16777216 ;  /* 0x4b8000002e2ee820 */ /* 0x000fc40000400000 */
[----:B------:R2:W4:Y:S01]  /*0bc0*/  MUFU.RCP R30, R43 ;  /* 0x0000002b001e7308 */ /* 0x0005220000001000 */
[----:B------:R-:W-:Y:S01]  /*0bd0*/  @P5 FMUL R28, R28, 0.25 ;  /* 0x3e8000001c1c5820 */ /* 0x000fe20000400000 */
[----:B------:R-:W-:-:S06]  /*0be0*/  FSEL R31, R37, 1, P1 ;  /* 0x3f800000251f7808 */ /* 0x000fcc0000800000 */
[----:B------:R-:W1:Y:S01]  /*0bf0*/  MUFU.RCP R46, R46 ;  /* 0x0000002e002e7308 */ /* 0x000e620000001000 */
[----:B--2---:R-:W2:Y:S01]  /*0c00*/  LDC.64 R42, c[0x0][0x228] ;  /* 0x00008a00ff2a7b82 */ /* 0x004ea20000000a00 */
[----:B------:R-:W-:Y:S01]  /*0c10*/  @!P2 FMUL R28, R28, 16777216 ;  /* 0x4b8000001c1ca820 */ /* 0x000fe20000400000 */
[----:B0-----:R-:W-:Y:S01]  /*0c20*/  FMUL R50, R29, R50 ;  /* 0x000000321d327220 */ /* 0x001fe20000400000 */
[----:B------:R-:W-:Y:S01]  /*0c30*/  FSEL R29, R37, 1, P3 ;  /* 0x3f800000251d7808 */ /* 0x000fe20001800000 */
[----:B------:R-:W-:-:S03]  /*0c40*/  @!P4 FMUL R31, R31, 16777216 ;  /* 0x4b8000001f1fc820 */ /* 0x000fc60000400000 */
[----:B------:R0:W0:Y:S01]  /*0c50*/  MUFU.RCP R47, R28 ;  /* 0x0000001c002f7308 */ /* 0x0000220000001000 */
[----:B------:R-:W-:Y:S01]  /*0c60*/  @!P6 FMUL R29, R29, 16777216 ;  /* 0x4b8000001d1de820 */ /* 0x000fe20000400000 */
[----:B----4-:R-:W-:Y:S01]  /*0c70*/  FMUL R40, R30, R31 ;  /* 0x0000001f1e287220 */ /* 0x010fe20000400000 */
[----:B------:R-:W-:Y:S01]  /*0c80*/  FSEL R30, R37, 1, P5 ;  /* 0x3f800000251e7808 */ /* 0x000fe20002800000 */
[----:B-1----:R-:W-:-:S04]  /*0c90*/  IMAD.WIDE R44, R0, 0x4, R44 ;  /* 0x00000004002c7825 */ /* 0x002fc800078e022c */
[----:B------:R-:W-:Y:S01]  /*0ca0*/  FMUL R46, R46, R29 ;  /* 0x0000001d2e2e7220 */ /* 0x000fe20000400000 */
[----:B0-----:R-:W-:Y:S01]  /*0cb0*/  CS2R R28, SRZ ;  /* 0x00000000001c7805 */ /* 0x001fe2000001ff00 */
[----:B------:R-:W-:-:S04]  /*0cc0*/  @!P2 FMUL R30, R30, 16777216 ;  /* 0x4b8000001e1ea820 */ /* 0x000fc80000400000 */
[----:B------:R-:W-:Y:S01]  /*0cd0*/  FMUL R47, R47, R30 ;  /* 0x0000001e2f2f7220 */ /* 0x000fe20000400000 */
[----:B------:R-:W4:Y:S01]  /*0ce0*/  @!P0 LDG.E.64 R28, desc[UR4][R44.64] ;  /* 0x000000042c1c8981 */ /* 0x000f22000c1e1b00 */
[----:B------:R-:W-:Y:S01]  /*0cf0*/  CS2R R30, SRZ ;  /* 0x00000000001e7805 */ /* 0x000fe2000001ff00 */
[----:B--2---:R-:W-:-:S05]  /*0d00*/  IMAD.WIDE R42, R0, 0x4, R42 ;  /* 0x00000004002a7825 */ /* 0x004fca00078e022a */
[----:B------:R-:W2:Y:S01]  /*0d10*/  @!P0 LDG.E.64 R30, desc[UR4][R42.64] ;  /* 0x000000042a1e8981 */ /* 0x000ea2000c1e1b00 */
[----:B------:R-:W0:Y:S02]  /*0d20*/  MUFU.RCP R51, R51 ;  /* 0x0000003300337308 */ /* 0x000e240000001000 */
[----:B0-----:R-:W-:Y:S01]  /*0d30*/  FMUL R48, R51, R48 ;  /* 0x0000003033307220 */ /* 0x001fe20000400000 */
[----:B------:R-:W-:Y:S01]  /*0d40*/  FADD R32, R35, R32 ;  /* 0x0000002023207221 */ /* 0x000fe20000000000 */
[----:B------:R-:W-:-:S03]  /*0d50*/  FADD R24, R34, R24 ;  /* 0x0000001822187221 */ /* 0x000fc60000000000 */
[----:B------:R-:W-:-:S04]  /*0d60*/  FADD R35, R32, -R9 ;  /* 0x8000000920237221 */ /* 0x000fc80000000000 */
[----:B------:R-:W-:Y:S01]  /*0d70*/  FMUL R50, R50, R35 ;  /* 0x0000002332327220 */ /* 0x000fe20000400000 */
[----:B------:R-:W-:-:S04]  /*0d80*/  FADD R35, R24, -R6 ;  /* 0x8000000618237221 */ /* 0x000fc80000000000 */
[----:B------:R-:W-:Y:S01]  /*0d90*/  FMUL R35, R48, R35 ;  /* 0x0000002330237220 */ /* 0x000fe20000400000 */
[----:B------:R-:W-:Y:S01]  /*0da0*/  FFMA R10, R50, R10, R11 ;  /* 0x0000000a320a7223 */ /* 0x000fe2000000000b */
[----:B------:R-:W-:Y:S02]  /*0db0*/  FSETP.GEU.AND P2, PT, R41, RZ, PT ;  /* 0x000000ff2900720b */ /* 0x000fe40003f4e000 */
[----:B------:R-:W-:Y:S02]  /*0dc0*/  FFMA R35, R35, R7, R8 ;  /* 0x0000000723237223 */ /* 0x000fe40000000008 */
[----:B------:R-:W-:Y:S02]  /*0dd0*/  FSEL R41, R41, RZ, P2 ;  /* 0x000000ff29297208 */ /* 0x000fe40001000000 */
[----:B------:R-:W-:-:S04]  /*0de0*/  FSETP.GEU.AND P2, PT, R10, RZ, PT ;  /* 0x000000ff0a00720b */ /* 0x000fc80003f4e000 */
[----:B------:R-:W-:Y:S01]  /*0df0*/  FSEL R10, R10, RZ, P2 ;  /* 0x000000ff0a0a7208 */ /* 0x000fe20001000000 */
[----:B------:R0:W-:Y:S04]  /*0e00*/  @!P0 STG.E.64 desc[UR4][R26.64], R24 ;  /* 0x000000181a008986 */ /* 0x0001e8000c101b04 */
[----:B------:R0:W-:Y:S01]  /*0e10*/  @!P0 STG.E.64 desc[UR4][R22.64], R32 ;  /* 0x0000002016008986 */ /* 0x0001e2000c101b04 */
[----:B---3--:R-:W-:-:S04]  /*0e20*/  FADD R36, R36, 9.9999997473787516356e-06 ;  /* 0x3727c5ac24247421 */ /* 0x008fc80000000000 */
[----:B------:R-:W1:Y:S02]  /*0e30*/  MUFU.SQRT R51, R36 ;  /* 0x0000002400337308 */ /* 0x000e640000002000 */
[C---:B-1----:R-:W-:Y:S02]  /*0e40*/  FSETP.GT.AND P1, PT, R51.reuse, 8.50705917302346158658e+37, PT ;  /* 0x7e8000003300780b */ /* 0x042fe40003f24000 */
[----:B------:R-:W-:-:S11]  /*0e50*/  FSETP.GEU.AND P3, PT, R51, 1.175494350822287508e-38, PT ;  /* 0x008000003300780b */ /* 0x000fd60003f6e000 */
[----:B------:R-:W-:-:S04]  /*0e60*/  @P1 FMUL R51, R51, 0.25 ;  /* 0x3e80000033331820 */ /* 0x000fc80000400000 */
[----:B------:R-:W-:-:S04]  /*0e70*/  @!P3 FMUL R51, R51, 16777216 ;  /* 0x4b8000003333b820 */ /* 0x000fc80000400000 */
[----:B------:R-:W1:Y:S01]  /*0e80*/  MUFU.RCP R9, R51 ;  /* 0x0000003300097308 */ /* 0x000e620000001000 */
[----:B------:R-:W-:-:S05]  /*0e90*/  FSEL R6, R37, 1, P1 ;  /* 0x3f80000025067808 */ /* 0x000fca0000800000 */
[----:B------:R-:W-:Y:S01]  /*0ea0*/  @!P3 FMUL R6, R6, 16777216 ;  /* 0x4b8000000606b820 */ /* 0x000fe20000400000 */
[----:B------:R-:W-:-:S03]  /*0eb0*/  FSETP.GEU.AND P1, PT, R49, RZ, PT ;  /* 0x000000ff3100720b */ /* 0x000fc60003f2e000 */
[----:B-1----:R-:W-:Y:S01]  /*0ec0*/  FMUL R6, R9, R6 ;  /* 0x0000000609067220 */ /* 0x002fe20000400000 */
[----:B------:R-:W-:Y:S02]  /*0ed0*/  FSEL R34, R49, RZ, P1 ;  /* 0x000000ff31227208 */ /* 0x000fe40000800000 */
[----:B------:R-:W-:-:S04]  /*0ee0*/  FSETP.GEU.AND P1, PT, R35, RZ, PT ;  /* 0x000000ff2300720b */ /* 0x000fc80003f2e000 */
[----:B------:R-:W-:Y:S01]  /*0ef0*/  FSEL R35, R35, RZ, P1 ;  /* 0x000000ff23237208 */ /* 0x000fe20000800000 */
[----:B------:R-:W-:-:S04]  /*0f00*/  FADD R7, R41, R34 ;  /* 0x0000002229077221 */ /* 0x000fc80000000000 */
[----:B------:R-:W-:Y:S01]  /*0f10*/  FADD R10, R10, R35 ;  /* 0x000000230a0a7221 */ /* 0x000fe20000000000 */
[----:B----4-:R-:W-:Y:S01]  /*0f20*/  FADD R2, R2, R28 ;  /* 0x0000001c02027221 */ /* 0x010fe20000000000 */
[----:B------:R-:W-:-:S03]  /*0f30*/  FADD R3, R3, R29 ;  /* 0x0000001d03037221 */ /* 0x000fc60000000000 */
[----:B------:R-:W-:Y:S01]  /*0f40*/  FADD R9, R2, -R12 ;  /* 0x8000000c02097221 */ /* 0x000fe20000000000 */
[----:B------:R-:W-:Y:S01]  /*0f50*/  FADD R13, R3, -R13 ;  /* 0x8000000d030d7221 */ /* 0x000fe20000000000 */
[----:B--2---:R-:W-:Y:S01]  /*0f60*/  FADD R4, R4, R30 ;  /* 0x0000001e04047221 */ /* 0x004fe20000000000 */
[----:B------:R-:W-:Y:S01]  /*0f70*/  FADD R5, R5, R31 ;  /* 0x0000001f05057221 */ /* 0x000fe20000000000 */
[----:B------:R-:W-:Y:S02]  /*0f80*/  FMUL R11, R40, R9 ;  /* 0x00000009280b7220 */ /* 0x000fe40000400000 */
[----:B------:R-:W1:Y:S01]  /*0f90*/  LDC.64 R8, c[0x0][0x230] ;  /* 0x00008c00ff087b82 */ /* 0x000e620000000a00 */
[----:B------:R-:W-:Y:S01]  /*0fa0*/  FADD R18, R4, -R18 ;  /* 0x8000001204127221 */ /* 0x000fe20000000000 */
[----:B------:R-:W-:Y:S01]  /*0fb0*/  FADD R19, R5, -R19 ;  /* 0x8000001305137221 */ /* 0x000fe20000000000 */
[----:B------:R-:W-:Y:S01]  /*0fc0*/  FMUL R46, R46, R13 ;  /* 0x0000000d2e2e7220 */ /* 0x000fe20000400000 */
[----:B------:R-:W-:Y:S01]  /*0fd0*/  FFMA R11, R11, R14, R16 ;  /* 0x0000000e0b0b7223 */ /* 0x000fe20000000010 */
[----:B------:R-:W-:Y:S01]  /*0fe0*/  FMUL R47, R47, R18 ;  /* 0x000000122f2f7220 */ /* 0x000fe20000400000 */
[----:B------:R-:W-:Y:S01]  /*0ff0*/  FMUL R6, R6, R19 ;  /* 0x0000001306067220 */ /* 0x000fe20000400000 */
[----:B------:R-:W-:-:S02]  /*1000*/  FFMA R15, R46, R15, R17 ;  /* 0x0000000f2e0f7223 */ /* 0x000fc40000000011 */
[----:B------:R-:W-:Y:S01]  /*1010*/  FSETP.GEU.AND P1, PT, R11, RZ, PT ;  /* 0x000000ff0b00720b */ /* 0x000fe20003f2e000 */
[----:B-----5:R-:W-:Y:S01]  /*1020*/  FFMA R20, R47, R20, R38 ;  /* 0x000000142f147223 */ /* 0x020fe20000000026 */
[----:B------:R-:W-:Y:S01]  /*1030*/  FFMA R6, R6, R21, R39 ;  /* 0x0000001506067223 */ /* 0x000fe20000000027 */
[----:B------:R-:W-:Y:S02]  /*1040*/  FSETP.GEU.AND P3, PT, R15, RZ, PT ;  /* 0x000000ff0f00720b */ /* 0x000fe40003f6e000 */
[----:B------:R-:W-:Y:S02]  /*1050*/  FSEL R11, R11, RZ, P1 ;  /* 0x000000ff0b0b7208 */ /* 0x000fe40000800000 */
[----:B------:R-:W-:Y:S02]  /*1060*/  FSETP.GEU.AND P2, PT, R20, RZ, PT ;  /* 0x000000ff1400720b */ /* 0x000fe40003f4e000 */
[----:B------:R-:W-:Y:S02]  /*1070*/  FSETP.GEU.AND P1, PT, R6, RZ, PT ;  /* 0x000000ff0600720b */ /* 0x000fe40003f2e000 */
[----:B------:R-:W-:Y:S01]  /*1080*/  FSEL R12, R15, RZ, P3 ;  /* 0x000000ff0f0c7208 */ /* 0x000fe20001800000 */
[----:B------:R-:W-:Y:S01]  /*1090*/  FADD R10, R10, R11 ;  /* 0x0000000b0a0a7221 */ /* 0x000fe20000000000 */
[----:B------:R-:W-:Y:S01]  /*10a0*/  FSEL R11, R20, RZ, P2 ;  /* 0x000000ff140b7208 */ /* 0x000fe20001000000 */
[----:B------:R0:W-:Y:S01]  /*10b0*/  @!P0 STG.E.64 desc[UR4][R44.64], R2 ;  /* 0x000000022c008986 */ /* 0x0001e2000c101b04 */
[----:B------:R-:W-:Y:S01]  /*10c0*/  FSEL R6, R6, RZ, P1 ;  /* 0x000000ff06067208 */ /* 0x000fe20000800000 */
[----:B------:R-:W-:-:S02]  /*10d0*/  FADD R7, R7, R12 ;  /* 0x0000000c07077221 */ /* 0x000fc40000000000 */
[----:B------:R0:W-:Y:S01]  /*10e0*/  @!P0 STG.E.64 desc[UR4][R42.64], R4 ;  /* 0x000000042a008986 */ /* 0x0001e2000c101b04 */
[----:B------:R-:W-:Y:S01]  /*10f0*/  FADD R10, R10, R11 ;  /* 0x0000000b0a0a7221 */ /* 0x000fe20000000000 */
[----:B-1----:R-:W-:-:S04]  /*1100*/  IMAD.WIDE R8, R0, 0x4, R8 ;  /* 0x0000000400087825 */ /* 0x002fc800078e0208 */
[----:B------:R-:W-:Y:S01]  /*1110*/  FADD R11, R7, R6 ;  /* 0x00000006070b7221 */ /* 0x000fe20000000000 */
[----:B0-----:R-:W-:Y:S06]  /*1120*/  @P0 EXIT ;  /* 0x000000000000094d */ /* 0x001fec0003800000 */
[----:B------:R-:W-:Y:S01]  /*1130*/  STG.E.64 desc[UR4][R8.64], R10 ;  /* 0x0000000a08007986 */ /* 0x000fe2000c101b04 */
[----:B------:R-:W-:Y:S05]  /*1140*/  EXIT ;  /* 0x000000000000794d */ /* 0x000fea0003800000 */
.L_x_0:
[----:B------:R-:W-:-:S00]  /*1150*/  BRA `(.L_x_0) ;  /* 0xfffffffc00fc7947 */ /* 0x000fc0000383ffff */
[----:B------:R-:W-:-:S00]  /*1160*/  NOP ;  /* 0x0000000000007918 */ /* 0x000fc00000000000 */
        /* <DEDUP_REMOVED lines=9> */
.L_x_1:


//--------------------- .nv.global.init           --------------------------
	.section	.nv.global.init,"aw",@progbits
.nv.global.init:
	.type		_$_str,@object
	.size		_$_str,(_$_str_$_2 - _$_str)
_$_str:
        /*0000*/ 	.byte	0x5f, 0x5f, 0x43, 0x55, 0x44, 0x41, 0x5f, 0x46, 0x54, 0x5a, 0x00
	.type		_$_str_$_2,@object
	.size		_$_str_$_2,(.L_1 - _$_str_$_2)
_$_str_$_2:
        /*000b*/ 	.byte	0x5f, 0x5f, 0x43, 0x55, 0x44, 0x41, 0x5f, 0x50, 0x52, 0x45, 0x43, 0x5f, 0x53, 0x51, 0x52, 0x54
        /*001b*/ 	.byte	0x00
.L_1:


//--------------------- .nv.constant0.triton_poi_fused__native_batch_norm_legit_no_training_add_convolution_relu_0 --------------------------
	.section	.nv.constant0.triton_poi_fused__native_batch_norm_legit_no_training_add_convolution_relu_0,"a",@progbits
	.sectionflags	@""
	.align	4
.nv.constant0.triton_poi_fused__native_batch_norm_legit_no_training_add_convolution_relu_0:
	.zero		732
